//
// Generated by NVIDIA NVVM Compiler
//
// Compiler Build ID: CL-36424714
// Cuda compilation tools, release 13.0, V13.0.88
// Based on NVVM 20.0.0
//

.version 9.0
.target sm_100
.address_size 64

	// .globl	_Z6kernelPFvvE

.visible .entry _Z6kernelPFvvE(
	.param .u64 .ptr .align 1 _Z6kernelPFvvE_param_0
)
{
	.reg .b64 	%rd<2>;

	ld.param.u64 	%rd1, [_Z6kernelPFvvE_param_0];
	{ // callseq 0, 0
	prototype_0 : .callprototype ()_ ();
	call 
	%rd1, 
	(
	)
	, prototype_0;
	} // callseq 0
	ret;

}


// ===== COMPILED SASS (sm_100) =====

	.target	sm_100

	.elftype	@"ET_EXEC"


//--------------------- .note.nv.tkinfo           --------------------------
	.section	.note.nv.tkinfo,"",@"SHT_NOTE"
	.sectionflags	@"SHF_NOTE_NV_TKINFO"
	.tkinfo
        /*0018*/ 	.word	0x00000002
        /*0030*/ 	.string	""
        /*0030*/ 	.string	"ptxas"
        /*0030*/ 	.string	"Cuda compilation tools, release 13.0, V13.0.88"
        /*0030*/ 	.string	"Build cuda_13.0.r13.0/compiler.36424714_0"
        /*0030*/ 	.string	"-arch sm_100 -m 64 "



//--------------------- .note.nv.cuinfo           --------------------------
	.section	.note.nv.cuinfo,"",@"SHT_NOTE"
	.sectionflags	@"SHF_NOTE_NV_CUINFO"
        /*0018*/ 	.short	0x0002
        /*001a*/ 	.short	0x0064
        /*001c*/ 	.short	0x0082
	.zero		2


//--------------------- .nv.info                  --------------------------
	.section	.nv.info,"",@"SHT_CUDA_INFO"
	.align	4


	//----- nvinfo : EIATTR_REGCOUNT
	.align		4
        /*0000*/ 	.byte	0x04, 0x2f
        /*0002*/ 	.short	(.L_1 - .L_0)
	.align		4
.L_0:
        /*0004*/ 	.word	index@(_Z6kernelPFvvE)
        /*0008*/ 	.word	0x00000018


	//----- nvinfo : EIATTR_FRAME_SIZE
	.align		4
.L_1:
        /*000c*/ 	.byte	0x04, 0x11
        /*000e*/ 	.short	(.L_3 - .L_2)
	.align		4
.L_2:
        /*0010*/ 	.word	index@(_Z6kernelPFvvE)
        /*0014*/ 	.word	0x00000000


	//----- nvinfo : EIATTR_MIN_STACK_SIZE
	.align		4
.L_3:
        /*0018*/ 	.byte	0x04, 0x12
        /*001a*/ 	.short	(.L_5 - .L_4)
	.align		4
.L_4:
        /*001c*/ 	.word	index@(_Z6kernelPFvvE)
        /*0020*/ 	.word	0x00000000
.L_5:


//--------------------- .nv.compat                --------------------------
	.section	.nv.compat,"",@"SHT_CUDA_COMPAT_INFO"
	.align	4
        /*0000*/ 	.byte	0x02, 0x09, 0x00, 0x00, 0x02, 0x02, 0x01, 0x00, 0x02, 0x05, 0x05, 0x00, 0x03, 0x07, 0x01, 0x01
        /*0010*/ 	.byte	0x02, 0x03, 0x00, 0x00, 0x02, 0x06, 0x01, 0x00, 0x04, 0x0b, 0x08, 0x00, 0x09, 0x00, 0x00, 0x00
        /*0020*/ 	.byte	0x00, 0x00, 0x00, 0x00


//--------------------- .nv.info._Z6kernelPFvvE   --------------------------
	.section	.nv.info._Z6kernelPFvvE,"",@"SHT_CUDA_INFO"
	.sectionflags	@""
	.align	4


	//----- nvinfo : EIATTR_CUDA_API_VERSION
	.align		4
        /*0000*/ 	.byte	0x04, 0x37
        /*0002*/ 	.short	(.L_7 - .L_6)
.L_6:
        /*0004*/ 	.word	0x00000082


	//----- nvinfo : EIATTR_KPARAM_INFO
	.align		4
.L_7:
        /*0008*/ 	.byte	0x04, 0x17
        /*000a*/ 	.short	(.L_9 - .L_8)
.L_8:
        /*000c*/ 	.word	0x00000000
        /*0010*/ 	.short	0x0000
        /*0012*/ 	.short	0x0000
        /*0014*/ 	.byte	0x00, 0xf5, 0x21, 0x00


	//----- nvinfo : EIATTR_SPARSE_MMA_MASK
	.align		4
.L_9:
        /*0018*/ 	.byte	0x03, 0x50
        /*001a*/ 	.short	0x0000


	//----- nvinfo : EIATTR_MAXREG_COUNT
	.align		4
        /*001c*/ 	.byte	0x03, 0x1b
        /*001e*/ 	.short	0x00ff


	//----- nvinfo : EIATTR_MERCURY_ISA_VERSION
	.align		4
        /*0020*/ 	.byte	0x03, 0x5f
        /*0022*/ 	.short	0x0101


	//----- nvinfo : EIATTR_VRC_CTA_INIT_COUNT
	.align		4
        /*0024*/ 	.byte	0x02, 0x4a
	.zero		1
	.zero		1


	//----- nvinfo : EIATTR_EXIT_INSTR_OFFSETS
	.align		4
        /*0028*/ 	.byte	0x04, 0x1c
        /*002a*/ 	.short	(.L_11 - .L_10)


	//   ....[0]....
.L_10:
        /*002c*/ 	.word	0x00000050


	//----- nvinfo : EIATTR_CBANK_PARAM_SIZE
	.align		4
.L_11:
        /*0030*/ 	.byte	0x03, 0x19
        /*0032*/ 	.short	0x0008


	//----- nvinfo : EIATTR_PARAM_CBANK
	.align		4
        /*0034*/ 	.byte	0x04, 0x0a
        /*0036*/ 	.short	(.L_13 - .L_12)
	.align		4
.L_12:
        /*0038*/ 	.word	index@(.nv.constant0._Z6kernelPFvvE)
        /*003c*/ 	.short	0x0380
        /*003e*/ 	.short	0x0008


	//----- nvinfo : EIATTR_SW_WAR
	.align		4
.L_13:
        /*0040*/ 	.byte	0x04, 0x36
        /*0042*/ 	.short	(.L_15 - .L_14)
.L_14:
        /*0044*/ 	.word	0x00000008
.L_15:


//--------------------- .nv.callgraph             --------------------------
	.section	.nv.callgraph,"",@"SHT_CUDA_CALLGRAPH"
	.align	4
	.sectionentsize	8
	.align		4
        /*0000*/ 	.word	0x00000000
	.align		4
        /*0004*/ 	.word	0xffffffff
	.align		4
        /*0008*/ 	.word	0x00000000
	.align		4
        /*000c*/ 	.word	0xfffffffe
	.align		4
        /*0010*/ 	.word	0x00000000
	.align		4
        /*0014*/ 	.word	0xfffffffd
	.align		4
        /*0018*/ 	.word	0x00000000
	.align		4
        /*001c*/ 	.word	0xfffffffc


//--------------------- .text._Z6kernelPFvvE      --------------------------
	.section	.text._Z6kernelPFvvE,"ax",@progbits
	.align	128
        .global         _Z6kernelPFvvE
        .type           _Z6kernelPFvvE,@function
        .size           _Z6kernelPFvvE,(.L_x_1 - _Z6kernelPFvvE)
        .other          _Z6kernelPFvvE,@"STO_CUDA_ENTRY STV_DEFAULT"
_Z6kernelPFvvE:
.text._Z6kernelPFvvE:
[----:B------:R-:W-:Y:S08]  /*0000*/  LDC R1, c[0x0][0x37c] ;  /* 0x0000df00ff017b82 */ /* 0x000ff00000000800 */
[----:B------:R-:W0:Y:S01]  /*0010*/  LDC.64 R2, c[0x0][0x380] ;  /* 0x0000e000ff027b82 */ /* 0x000e220000000a00 */
[----:B------:R-:W-:Y:S01]  /*0020*/  HFMA2 R21, -RZ, RZ, 0, 0 ;  /* 0x00000000ff157431 */ /* 0x000fe200000001ff */
[----:B------:R-:W-:-:S07]  /*0030*/  MOV R20, 0x50 ;  /* 0x0000005000147802 */ /* 0x000fce0000000f00 */
[----:B0-----:R-:W-:Y:S05]  /*0040*/  CALL.REL.NOINC R2 `(_Z6kernelPFvvE) ;  /* 0xfffffffc02ec7344 */ /* 0x001fea0003c3ffff */
[----:B------:R-:W-:Y:S05]  /*0050*/  EXIT ;  /* 0x000000000000794d */ /* 0x000fea0003800000 */
.L_x_0:
[----:B------:R-:W-:-:S00]  /*0060*/  BRA `(.L_x_0) ;  /* 0xfffffffc00fc7947 */ /* 0x000fc0000383ffff */
[----:B------:R-:W-:-:S00]  /*0070*/  NOP ;  /* 0x0000000000007918 */ /* 0x000fc00000000000 */
        /* <DEDUP_REMOVED lines=8> */
.L_x_1:


//--------------------- .nv.shared.reserved.0     --------------------------
	.section	.nv.shared.reserved.0,"aw",@nobits
	.weak		__nv_reservedSMEM_offset_0_alias
	.size		__nv_reservedSMEM_offset_0_alias, 0, 64
	.other		__nv_reservedSMEM_offset_0_alias,@"STO_CUDA_RESERVED_SHARED STV_DEFAULT"
__nv_reservedSMEM_offset_0_alias:
	.zero		0
	.zero		64


//--------------------- .nv.constant0._Z6kernelPFvvE --------------------------
	.section	.nv.constant0._Z6kernelPFvvE,"a",@progbits
	.sectionflags	@""
	.align	4
.nv.constant0._Z6kernelPFvvE:
	.zero		904


//--------------------- SYMBOLS --------------------------

	.type		.nv.reservedSmem.offset0,@object
	.size		.nv.reservedSmem.offset0,0x4
